







.version 7.0
.target sm_52
.address_size 64



.visible .entry _Z21test_mpipdom_dualpathPiS_i(
.param .u64 _Z21test_mpipdom_dualpathPiS_i_param_0,
.param .u64 _Z21test_mpipdom_dualpathPiS_i_param_1,
.param .u32 _Z21test_mpipdom_dualpathPiS_i_param_2
)
{
.reg .pred %p<2>;
.reg .b32 %r<6>;
.reg .b64 %rd<8>;


ld.param.u64 %rd1, [_Z21test_mpipdom_dualpathPiS_i_param_0];
ld.param.u64 %rd2, [_Z21test_mpipdom_dualpathPiS_i_param_1];
cvta.to.global.u64 %rd3, %rd2;
cvta.to.global.u64 %rd4, %rd1;
mov.u32 %r1, %tid.x;
setp.lt.s32	%p1, %r1, 8;
mul.wide.s32 %rd5, %r1, 4;
add.s64 %rd6, %rd4, %rd5;
ld.global.u32 %r2, [%rd6];
selp.b32	%r3, 10000, 400, %p1;
add.s64 %rd7, %rd3, %rd5;
add.s32 %r4, %r2, %r3;
add.s32 %r5, %r4, 1;
st.global.u32 [%rd7], %r5;
ret;
}




// ===== COMPILED SASS (sm_100) =====

	.target	sm_100

	.elftype	@"ET_EXEC"


//--------------------- .note.nv.tkinfo           --------------------------
	.section	.note.nv.tkinfo,"",@"SHT_NOTE"
	.sectionflags	@"SHF_NOTE_NV_TKINFO"
	.tkinfo
        /*0018*/ 	.word	0x00000002
        /*0030*/ 	.string	""
        /*0030*/ 	.string	"ptxas"
        /*0030*/ 	.string	"Cuda compilation tools, release 13.0, V13.0.88"
        /*0030*/ 	.string	"Build cuda_13.0.r13.0/compiler.36424714_0"
        /*0030*/ 	.string	"-arch sm_100 "



//--------------------- .note.nv.cuinfo           --------------------------
	.section	.note.nv.cuinfo,"",@"SHT_NOTE"
	.sectionflags	@"SHF_NOTE_NV_CUINFO"
        /*0018*/ 	.short	0x0002
        /*001a*/ 	.short	0x0034
        /*001c*/ 	.short	0x0082
	.zero		2


//--------------------- .nv.info                  --------------------------
	.section	.nv.info,"",@"SHT_CUDA_INFO"
	.align	4


	//----- nvinfo : EIATTR_REGCOUNT
	.align		4
        /*0000*/ 	.byte	0x04, 0x2f
        /*0002*/ 	.short	(.L_1 - .L_0)
	.align		4
.L_0:
        /*0004*/ 	.word	index@(_Z21test_mpipdom_dualpathPiS_i)
        /*0008*/ 	.word	0x0000000a


	//----- nvinfo : EIATTR_FRAME_SIZE
	.align		4
.L_1:
        /*000c*/ 	.byte	0x04, 0x11
        /*000e*/ 	.short	(.L_3 - .L_2)
	.align		4
.L_2:
        /*0010*/ 	.word	index@(_Z21test_mpipdom_dualpathPiS_i)
        /*0014*/ 	.word	0x00000000


	//----- nvinfo : EIATTR_MIN_STACK_SIZE
	.align		4
.L_3:
        /*0018*/ 	.byte	0x04, 0x12
        /*001a*/ 	.short	(.L_5 - .L_4)
	.align		4
.L_4:
        /*001c*/ 	.word	index@(_Z21test_mpipdom_dualpathPiS_i)
        /*0020*/ 	.word	0x00000000
.L_5:


//--------------------- .nv.compat                --------------------------
	.section	.nv.compat,"",@"SHT_CUDA_COMPAT_INFO"
	.align	4
        /*0000*/ 	.byte	0x02, 0x09, 0x00, 0x00, 0x02, 0x02, 0x01, 0x00, 0x02, 0x05, 0x05, 0x00, 0x03, 0x07, 0x01, 0x01
        /*0010*/ 	.byte	0x02, 0x03, 0x00, 0x00, 0x02, 0x06, 0x01, 0x00, 0x04, 0x0b, 0x08, 0x00, 0x09, 0x00, 0x00, 0x00
        /*0020*/ 	.byte	0x00, 0x00, 0x00, 0x00


//--------------------- .nv.info._Z21test_mpipdom_dualpathPiS_i --------------------------
	.section	.nv.info._Z21test_mpipdom_dualpathPiS_i,"",@"SHT_CUDA_INFO"
	.sectionflags	@""
	.align	4


	//----- nvinfo : EIATTR_CUDA_API_VERSION
	.align		4
        /*0000*/ 	.byte	0x04, 0x37
        /*0002*/ 	.short	(.L_7 - .L_6)
.L_6:
        /*0004*/ 	.word	0x00000082


	//----- nvinfo : EIATTR_KPARAM_INFO
	.align		4
.L_7:
        /*0008*/ 	.byte	0x04, 0x17
        /*000a*/ 	.short	(.L_9 - .L_8)
.L_8:
        /*000c*/ 	.word	0x00000000
        /*0010*/ 	.short	0x0002
        /*0012*/ 	.short	0x0010
        /*0014*/ 	.byte	0x00, 0xf0, 0x11, 0x00


	//----- nvinfo : EIATTR_KPARAM_INFO
	.align		4
.L_9:
        /*0018*/ 	.byte	0x04, 0x17
        /*001a*/ 	.short	(.L_11 - .L_10)
.L_10:
        /*001c*/ 	.word	0x00000000
        /*0020*/ 	.short	0x0001
        /*0022*/ 	.short	0x0008
        /*0024*/ 	.byte	0x00, 0xf0, 0x21, 0x00


	//----- nvinfo : EIATTR_KPARAM_INFO
	.align		4
.L_11:
        /*0028*/ 	.byte	0x04, 0x17
        /*002a*/ 	.short	(.L_13 - .L_12)
.L_12:
        /*002c*/ 	.word	0x00000000
        /*0030*/ 	.short	0x0000
        /*0032*/ 	.short	0x0000
        /*0034*/ 	.byte	0x00, 0xf0, 0x21, 0x00


	//----- nvinfo : EIATTR_SPARSE_MMA_MASK
	.align		4
.L_13:
        /*0038*/ 	.byte	0x03, 0x50
        /*003a*/ 	.short	0x0000


	//----- nvinfo : EIATTR_MAXREG_COUNT
	.align		4
        /*003c*/ 	.byte	0x03, 0x1b
        /*003e*/ 	.short	0x00ff


	//----- nvinfo : EIATTR_MERCURY_ISA_VERSION
	.align		4
        /*0040*/ 	.byte	0x03, 0x5f
        /*0042*/ 	.short	0x0101


	//----- nvinfo : EIATTR_VRC_CTA_INIT_COUNT
	.align		4
        /*0044*/ 	.byte	0x02, 0x4a
	.zero		1
	.zero		1


	//----- nvinfo : EIATTR_EXIT_INSTR_OFFSETS
	.align		4
        /*0048*/ 	.byte	0x04, 0x1c
        /*004a*/ 	.short	(.L_15 - .L_14)


	//   ....[0]....
.L_14:
        /*004c*/ 	.word	0x000000d0


	//----- nvinfo : EIATTR_CBANK_PARAM_SIZE
	.align		4
.L_15:
        /*0050*/ 	.byte	0x03, 0x19
        /*0052*/ 	.short	0x0014


	//----- nvinfo : EIATTR_PARAM_CBANK
	.align		4
        /*0054*/ 	.byte	0x04, 0x0a
        /*0056*/ 	.short	(.L_17 - .L_16)
	.align		4
.L_16:
        /*0058*/ 	.word	index@(.nv.constant0._Z21test_mpipdom_dualpathPiS_i)
        /*005c*/ 	.short	0x0380
        /*005e*/ 	.short	0x0014


	//----- nvinfo : EIATTR_SW_WAR
	.align		4
.L_17:
        /*0060*/ 	.byte	0x04, 0x36
        /*0062*/ 	.short	(.L_19 - .L_18)
.L_18:
        /*0064*/ 	.word	0x00000008
.L_19:


//--------------------- .nv.callgraph             --------------------------
	.section	.nv.callgraph,"",@"SHT_CUDA_CALLGRAPH"
	.align	4
	.sectionentsize	8
	.align		4
        /*0000*/ 	.word	0x00000000
	.align		4
        /*0004*/ 	.word	0xffffffff
	.align		4
        /*0008*/ 	.word	0x00000000
	.align		4
        /*000c*/ 	.word	0xfffffffe
	.align		4
        /*0010*/ 	.word	0x00000000
	.align		4
        /*0014*/ 	.word	0xfffffffd
	.align		4
        /*0018*/ 	.word	0x00000000
	.align		4
        /*001c*/ 	.word	0xfffffffc


//--------------------- .text._Z21test_mpipdom_dualpathPiS_i --------------------------
	.section	.text._Z21test_mpipdom_dualpathPiS_i,"ax",@progbits
	.align	128
        .global         _Z21test_mpipdom_dualpathPiS_i
        .type           _Z21test_mpipdom_dualpathPiS_i,@function
        .size           _Z21test_mpipdom_dualpathPiS_i,(.L_x_1 - _Z21test_mpipdom_dualpathPiS_i)
        .other          _Z21test_mpipdom_dualpathPiS_i,@"STO_CUDA_ENTRY STV_DEFAULT"
_Z21test_mpipdom_dualpathPiS_i:
.text._Z21test_mpipdom_dualpathPiS_i:
[----:B------:R-:W-:Y:S01]  /*0000*/  LDC R1, c[0x0][0x37c] ;  /* 0x0000df00ff017b82 */ /* 0x000fe20000000800 */
[----:B------:R-:W0:Y:S07]  /*0010*/  S2R R7, SR_TID.X ;  /* 0x0000000000077919 */ /* 0x000e2e0000002100 */
[----:B------:R-:W0:Y:S01]  /*0020*/  LDC.64 R2, c[0x0][0x380] ;  /* 0x0000e000ff027b82 */ /* 0x000e220000000a00 */
[----:B------:R-:W1:Y:S07]  /*0030*/  LDCU.64 UR4, c[0x0][0x358] ;  /* 0x00006b00ff0477ac */ /* 0x000e6e0008000a00 */
[----:B------:R-:W2:Y:S01]  /*0040*/  LDC.64 R4, c[0x0][0x388] ;  /* 0x0000e200ff047b82 */ /* 0x000ea20000000a00 */
[----:B0-----:R-:W-:-:S06]  /*0050*/  IMAD.WIDE R2, R7, 0x4, R2 ;  /* 0x0000000407027825 */ /* 0x001fcc00078e0202 */
[----:B-1----:R-:W3:Y:S01]  /*0060*/  LDG.E R2, desc[UR4][R2.64] ;  /* 0x0000000402027981 */ /* 0x002ee2000c1e1900 */
[C---:B------:R-:W-:Y:S01]  /*0070*/  ISETP.GE.AND P0, PT, R7.reuse, 0x8, PT ;  /* 0x000000080700780c */ /* 0x040fe20003f06270 */
[----:B--2---:R-:W-:Y:S01]  /*0080*/  IMAD.WIDE R4, R7, 0x4, R4 ;  /* 0x0000000407047825 */ /* 0x004fe200078e0204 */
[----:B---3--:R-:W-:-:S11]  /*0090*/  IADD3 R0, PT, PT, R2, 0x2710, RZ ;  /* 0x0000271002007810 */ /* 0x008fd60007ffe0ff */
[----:B------:R-:W-:-:S04]  /*00a0*/  @P0 IADD3 R0, PT, PT, R2, 0x190, RZ ;  /* 0x0000019002000810 */ /* 0x000fc80007ffe0ff */
[----:B------:R-:W-:-:S05]  /*00b0*/  IADD3 R7, PT, PT, R0, 0x1, RZ ;  /* 0x0000000100077810 */ /* 0x000fca0007ffe0ff */
[----:B------:R-:W-:Y:S01]  /*00c0*/  STG.E desc[UR4][R4.64], R7 ;  /* 0x0000000704007986 */ /* 0x000fe2000c101904 */
[----:B------:R-:W-:Y:S05]  /*00d0*/  EXIT ;  /* 0x000000000000794d */ /* 0x000fea0003800000 */
.L_x_0:
[----:B------:R-:W-:-:S00]  /*00e0*/  BRA `(.L_x_0) ;  /* 0xfffffffc00fc7947 */ /* 0x000fc0000383ffff */
[----:B------:R-:W-:-:S00]  /*00f0*/  NOP ;  /* 0x0000000000007918 */ /* 0x000fc00000000000 */
        /* <DEDUP_REMOVED lines=8> */
.L_x_1:


//--------------------- .nv.shared.reserved.0     --------------------------
	.section	.nv.shared.reserved.0,"aw",@nobits
	.weak		__nv_reservedSMEM_offset_0_alias
	.size		__nv_reservedSMEM_offset_0_alias, 0, 64
	.other		__nv_reservedSMEM_offset_0_alias,@"STO_CUDA_RESERVED_SHARED STV_DEFAULT"
__nv_reservedSMEM_offset_0_alias:
	.zero		0
	.zero		64


//--------------------- .nv.constant0._Z21test_mpipdom_dualpathPiS_i --------------------------
	.section	.nv.constant0._Z21test_mpipdom_dualpathPiS_i,"a",@progbits
	.sectionflags	@""
	.align	4
.nv.constant0._Z21test_mpipdom_dualpathPiS_i:
	.zero		916


//--------------------- SYMBOLS --------------------------

	.type		.nv.reservedSmem.offset0,@object
	.size		.nv.reservedSmem.offset0,0x4
